//
// Generated by NVIDIA NVVM Compiler
//
// Compiler Build ID: CL-36424714
// Cuda compilation tools, release 13.0, V13.0.88
// Based on NVVM 20.0.0
//

.version 9.0
.target sm_100
.address_size 64

	// .globl	_Z7catalanjPd
.extern .func  (.param .b32 func_retval0) vprintf
(
	.param .b64 vprintf_param_0,
	.param .b64 vprintf_param_1
)
;
.global .align 1 .b8 $str[19] = {84, 104, 114, 101, 97, 100, 32, 110, 117, 109, 98, 101, 114, 58, 32, 37, 100, 10};

.visible .entry _Z7catalanjPd(
	.param .u32 _Z7catalanjPd_param_0,
	.param .u64 .ptr .align 1 _Z7catalanjPd_param_1
)
{
	.reg .pred 	%p<7>;
	.reg .b32 	%r<45>;
	.reg .b64 	%rd<5>;
	.reg .b64 	%fd<37>;

	ld.param.u32 	%r22, [_Z7catalanjPd_param_0];
	ld.param.u64 	%rd1, [_Z7catalanjPd_param_1];
	mov.u32 	%r23, %ctaid.x;
	mov.u32 	%r24, %ntid.x;
	mov.u32 	%r25, %tid.x;
	mad.lo.s32 	%r1, %r23, %r24, %r25;
	add.s32 	%r2, %r1, 1;
	setp.gt.u32 	%p1, %r1, %r22;
	@%p1 bra 	$L__BB0_9;
	setp.gt.u32 	%p2, %r1, 2147483646;
	mov.f64 	%fd36, 0d3FF0000000000000;
	@%p2 bra 	$L__BB0_8;
	and.b32  	%r3, %r2, 3;
	setp.lt.u32 	%p3, %r1, 3;
	mov.b32 	%r44, 0;
	mov.f64 	%fd36, 0d3FF0000000000000;
	@%p3 bra 	$L__BB0_5;
	and.b32  	%r44, %r2, -4;
	neg.s32 	%r40, %r44;
	shl.b32 	%r28, %r1, 1;
	add.s32 	%r38, %r28, 2;
	mov.f64 	%fd36, 0d3FF0000000000000;
	mov.b32 	%r39, 2;
$L__BB0_4:
	add.s32 	%r29, %r38, -3;
	cvt.rn.f64.s32 	%fd12, %r38;
	mul.f64 	%fd13, %fd36, %fd12;
	add.s32 	%r30, %r39, -1;
	cvt.rn.f64.u32 	%fd14, %r30;
	div.rn.f64 	%fd15, %fd13, %fd14;
	add.s32 	%r31, %r38, -1;
	cvt.rn.f64.s32 	%fd16, %r31;
	mul.f64 	%fd17, %fd15, %fd16;
	add.s32 	%r32, %r39, 2;
	cvt.rn.f64.u32 	%fd18, %r39;
	div.rn.f64 	%fd19, %fd17, %fd18;
	add.s32 	%r33, %r38, -2;
	cvt.rn.f64.s32 	%fd20, %r33;
	mul.f64 	%fd21, %fd19, %fd20;
	add.s32 	%r34, %r39, 1;
	cvt.rn.f64.u32 	%fd22, %r34;
	div.rn.f64 	%fd23, %fd21, %fd22;
	cvt.rn.f64.s32 	%fd24, %r29;
	mul.f64 	%fd25, %fd23, %fd24;
	cvt.rn.f64.u32 	%fd26, %r32;
	div.rn.f64 	%fd36, %fd25, %fd26;
	add.s32 	%r40, %r40, 4;
	add.s32 	%r39, %r39, 4;
	add.s32 	%r38, %r38, -4;
	setp.ne.s32 	%p4, %r40, 0;
	@%p4 bra 	$L__BB0_4;
$L__BB0_5:
	setp.eq.s32 	%p5, %r3, 0;
	@%p5 bra 	$L__BB0_8;
	shl.b32 	%r35, %r1, 1;
	sub.s32 	%r43, %r35, %r44;
	neg.s32 	%r42, %r3;
$L__BB0_7:
	.pragma "nounroll";
	add.s32 	%r36, %r43, 2;
	cvt.rn.f64.s32 	%fd27, %r36;
	mul.f64 	%fd28, %fd36, %fd27;
	add.s32 	%r44, %r44, 1;
	cvt.rn.f64.u32 	%fd29, %r44;
	div.rn.f64 	%fd36, %fd28, %fd29;
	add.s32 	%r43, %r43, -1;
	add.s32 	%r42, %r42, 1;
	setp.ne.s32 	%p6, %r42, 0;
	@%p6 bra 	$L__BB0_7;
$L__BB0_8:
	add.s32 	%r37, %r1, 2;
	cvt.rn.f64.s32 	%fd30, %r37;
	div.rn.f64 	%fd31, %fd36, %fd30;
	cvta.to.global.u64 	%rd2, %rd1;
	mul.wide.u32 	%rd3, %r1, 8;
	add.s64 	%rd4, %rd2, %rd3;
	st.global.f64 	[%rd4], %fd31;
$L__BB0_9:
	ret;

}
	// .globl	_Z12printThreadsi
.visible .entry _Z12printThreadsi(
	.param .u32 _Z12printThreadsi_param_0
)
{
	.local .align 8 .b8 	__local_depot1[8];
	.reg .b64 	%SP;
	.reg .b64 	%SPL;
	.reg .pred 	%p<2>;
	.reg .b32 	%r<8>;
	.reg .b64 	%rd<5>;

	mov.u64 	%SPL, __local_depot1;
	cvta.local.u64 	%SP, %SPL;
	ld.param.u32 	%r2, [_Z12printThreadsi_param_0];
	mov.u32 	%r3, %ctaid.x;
	mov.u32 	%r4, %ntid.x;
	mov.u32 	%r5, %tid.x;
	mad.lo.s32 	%r1, %r3, %r4, %r5;
	setp.ge.s32 	%p1, %r1, %r2;
	@%p1 bra 	$L__BB1_2;
	add.u64 	%rd1, %SP, 0;
	add.u64 	%rd2, %SPL, 0;
	st.local.u32 	[%rd2], %r1;
	mov.u64 	%rd3, $str;
	cvta.global.u64 	%rd4, %rd3;
	{ // callseq 0, 0
	.param .b64 param0;
	st.param.b64 	[param0], %rd4;
	.param .b64 param1;
	st.param.b64 	[param1], %rd1;
	.param .b32 retval0;
	call.uni (retval0), 
	vprintf, 
	(
	param0, 
	param1
	);
	ld.param.b32 	%r6, [retval0];
	} // callseq 0
$L__BB1_2:
	ret;

}


// ===== COMPILED SASS (sm_100) =====

	.target	sm_100

	.elftype	@"ET_EXEC"


//--------------------- .note.nv.tkinfo           --------------------------
	.section	.note.nv.tkinfo,"",@"SHT_NOTE"
	.sectionflags	@"SHF_NOTE_NV_TKINFO"
	.tkinfo
        /*0018*/ 	.word	0x00000002
        /*0030*/ 	.string	""
        /*0030*/ 	.string	"ptxas"
        /*0030*/ 	.string	"Cuda compilation tools, release 13.0, V13.0.88"
        /*0030*/ 	.string	"Build cuda_13.0.r13.0/compiler.36424714_0"
        /*0030*/ 	.string	"-arch sm_100 -m 64 "



//--------------------- .note.nv.cuinfo           --------------------------
	.section	.note.nv.cuinfo,"",@"SHT_NOTE"
	.sectionflags	@"SHF_NOTE_NV_CUINFO"
        /*0018*/ 	.short	0x0002
        /*001a*/ 	.short	0x0064
        /*001c*/ 	.short	0x0082
	.zero		2


//--------------------- .nv.info                  --------------------------
	.section	.nv.info,"",@"SHT_CUDA_INFO"
	.align	4


	//----- nvinfo : EIATTR_REGCOUNT
	.align		4
        /*0000*/ 	.byte	0x04, 0x2f
        /*0002*/ 	.short	(.L_2 - .L_1)
	.align		4
.L_1:
        /*0004*/ 	.word	index@(_Z7catalanjPd)
        /*0008*/ 	.word	0x0000001e


	//----- nvinfo : EIATTR_FRAME_SIZE
	.align		4
.L_2:
        /*000c*/ 	.byte	0x04, 0x11
        /*000e*/ 	.short	(.L_4 - .L_3)
	.align		4
.L_3:
        /*0010*/ 	.word	index@($__internal_0_$__cuda_sm20_div_rn_f64_full)
        /*0014*/ 	.word	0x00000000


	//----- nvinfo : EIATTR_FRAME_SIZE
	.align		4
.L_4:
        /*0018*/ 	.byte	0x04, 0x11
        /*001a*/ 	.short	(.L_6 - .L_5)
	.align		4
.L_5:
        /*001c*/ 	.word	index@(_Z7catalanjPd)
        /*0020*/ 	.word	0x00000000


	//----- nvinfo : EIATTR_REGCOUNT
	.align		4
.L_6:
        /*0024*/ 	.byte	0x04, 0x2f
        /*0026*/ 	.short	(.L_8 - .L_7)
	.align		4
.L_7:
        /*0028*/ 	.word	index@(_Z12printThreadsi)
        /*002c*/ 	.word	0x00000018


	//----- nvinfo : EIATTR_FRAME_SIZE
	.align		4
.L_8:
        /*0030*/ 	.byte	0x04, 0x11
        /*0032*/ 	.short	(.L_10 - .L_9)
	.align		4
.L_9:
        /*0034*/ 	.word	index@(_Z12printThreadsi)
        /*0038*/ 	.word	0x00000008


	//----- nvinfo : EIATTR_MIN_STACK_SIZE
	.align		4
.L_10:
        /*003c*/ 	.byte	0x04, 0x12
        /*003e*/ 	.short	(.L_12 - .L_11)
	.align		4
.L_11:
        /*0040*/ 	.word	index@(_Z12printThreadsi)
        /*0044*/ 	.word	0x00000008


	//----- nvinfo : EIATTR_MIN_STACK_SIZE
	.align		4
.L_12:
        /*0048*/ 	.byte	0x04, 0x12
        /*004a*/ 	.short	(.L_14 - .L_13)
	.align		4
.L_13:
        /*004c*/ 	.word	index@(_Z7catalanjPd)
        /*0050*/ 	.word	0x00000000
.L_14:


//--------------------- .nv.compat                --------------------------
	.section	.nv.compat,"",@"SHT_CUDA_COMPAT_INFO"
	.align	4
        /*0000*/ 	.byte	0x02, 0x09, 0x00, 0x00, 0x02, 0x02, 0x01, 0x00, 0x02, 0x05, 0x05, 0x00, 0x03, 0x07, 0x01, 0x01
        /*0010*/ 	.byte	0x02, 0x03, 0x00, 0x00, 0x02, 0x06, 0x01, 0x00, 0x04, 0x0b, 0x08, 0x00, 0x01, 0x00, 0x00, 0x00
        /*0020*/ 	.byte	0x00, 0x00, 0x00, 0x00


//--------------------- .nv.info._Z12printThreadsi --------------------------
	.section	.nv.info._Z12printThreadsi,"",@"SHT_CUDA_INFO"
	.sectionflags	@""
	.align	4


	//----- nvinfo : EIATTR_CUDA_API_VERSION
	.align		4
        /*0000*/ 	.byte	0x04, 0x37
        /*0002*/ 	.short	(.L_16 - .L_15)
.L_15:
        /*0004*/ 	.word	0x00000082


	//----- nvinfo : EIATTR_KPARAM_INFO
	.align		4
.L_16:
        /*0008*/ 	.byte	0x04, 0x17
        /*000a*/ 	.short	(.L_18 - .L_17)
.L_17:
        /*000c*/ 	.word	0x00000000
        /*0010*/ 	.short	0x0000
        /*0012*/ 	.short	0x0000
        /*0014*/ 	.byte	0x00, 0xf0, 0x11, 0x00


	//----- nvinfo : EIATTR_SPARSE_MMA_MASK
	.align		4
.L_18:
        /*0018*/ 	.byte	0x03, 0x50
        /*001a*/ 	.short	0x0000


	//----- nvinfo : EIATTR_MAXREG_COUNT
	.align		4
        /*001c*/ 	.byte	0x03, 0x1b
        /*001e*/ 	.short	0x00ff


	//----- nvinfo : EIATTR_EXTERNS
	.align		4
        /*0020*/ 	.byte	0x04, 0x0f
        /*0022*/ 	.short	(.L_20 - .L_19)


	//   ....[0]....
	.align		4
.L_19:
        /*0024*/ 	.word	index@(vprintf)


	//----- nvinfo : EIATTR_MERCURY_ISA_VERSION
	.align		4
.L_20:
        /*0028*/ 	.byte	0x03, 0x5f
        /*002a*/ 	.short	0x0101


	//----- nvinfo : EIATTR_VRC_CTA_INIT_COUNT
	.align		4
        /*002c*/ 	.byte	0x02, 0x4a
	.zero		1
	.zero		1


	//----- nvinfo : EIATTR_SYSCALL_OFFSETS
	.align		4
        /*0030*/ 	.byte	0x04, 0x46
        /*0032*/ 	.short	(.L_22 - .L_21)


	//   ....[0]....
.L_21:
        /*0034*/ 	.word	0x00000140


	//----- nvinfo : EIATTR_EXIT_INSTR_OFFSETS
	.align		4
.L_22:
        /*0038*/ 	.byte	0x04, 0x1c
        /*003a*/ 	.short	(.L_24 - .L_23)


	//   ....[0]....
.L_23:
        /*003c*/ 	.word	0x000000c0


	//   ....[1]....
        /*0040*/ 	.word	0x00000150


	//----- nvinfo : EIATTR_CRS_STACK_SIZE
	.align		4
.L_24:
        /*0044*/ 	.byte	0x04, 0x1e
        /*0046*/ 	.short	(.L_26 - .L_25)
.L_25:
        /*0048*/ 	.word	0x00000000


	//----- nvinfo : EIATTR_CBANK_PARAM_SIZE
	.align		4
.L_26:
        /*004c*/ 	.byte	0x03, 0x19
        /*004e*/ 	.short	0x0004


	//----- nvinfo : EIATTR_PARAM_CBANK
	.align		4
        /*0050*/ 	.byte	0x04, 0x0a
        /*0052*/ 	.short	(.L_28 - .L_27)
	.align		4
.L_27:
        /*0054*/ 	.word	index@(.nv.constant0._Z12printThreadsi)
        /*0058*/ 	.short	0x0380
        /*005a*/ 	.short	0x0004


	//----- nvinfo : EIATTR_SW_WAR
	.align		4
.L_28:
        /*005c*/ 	.byte	0x04, 0x36
        /*005e*/ 	.short	(.L_30 - .L_29)
.L_29:
        /*0060*/ 	.word	0x00000008
.L_30:


//--------------------- .nv.info._Z7catalanjPd    --------------------------
	.section	.nv.info._Z7catalanjPd,"",@"SHT_CUDA_INFO"
	.sectionflags	@""
	.align	4


	//----- nvinfo : EIATTR_CUDA_API_VERSION
	.align		4
        /*0000*/ 	.byte	0x04, 0x37
        /*0002*/ 	.short	(.L_32 - .L_31)
.L_31:
        /*0004*/ 	.word	0x00000082


	//----- nvinfo : EIATTR_KPARAM_INFO
	.align		4
.L_32:
        /*0008*/ 	.byte	0x04, 0x17
        /*000a*/ 	.short	(.L_34 - .L_33)
.L_33:
        /*000c*/ 	.word	0x00000000
        /*0010*/ 	.short	0x0001
        /*0012*/ 	.short	0x0008
        /*0014*/ 	.byte	0x00, 0xf5, 0x21, 0x00


	//----- nvinfo : EIATTR_KPARAM_INFO
	.align		4
.L_34:
        /*0018*/ 	.byte	0x04, 0x17
        /*001a*/ 	.short	(.L_36 - .L_35)
.L_35:
        /*001c*/ 	.word	0x00000000
        /*0020*/ 	.short	0x0000
        /*0022*/ 	.short	0x0000
        /*0024*/ 	.byte	0x00, 0xf0, 0x11, 0x00


	//----- nvinfo : EIATTR_SPARSE_MMA_MASK
	.align		4
.L_36:
        /*0028*/ 	.byte	0x03, 0x50
        /*002a*/ 	.short	0x0000


	//----- nvinfo : EIATTR_MAXREG_COUNT
	.align		4
        /*002c*/ 	.byte	0x03, 0x1b
        /*002e*/ 	.short	0x00ff


	//----- nvinfo : EIATTR_MERCURY_ISA_VERSION
	.align		4
        /*0030*/ 	.byte	0x03, 0x5f
        /*0032*/ 	.short	0x0101


	//----- nvinfo : EIATTR_VRC_CTA_INIT_COUNT
	.align		4
        /*0034*/ 	.byte	0x02, 0x4a
	.zero		1
	.zero		1


	//----- nvinfo : EIATTR_EXIT_INSTR_OFFSETS
	.align		4
        /*0038*/ 	.byte	0x04, 0x1c
        /*003a*/ 	.short	(.L_38 - .L_37)


	//   ....[0]....
.L_37:
        /*003c*/ 	.word	0x00000070


	//   ....[1]....
        /*0040*/ 	.word	0x00000c50


	//----- nvinfo : EIATTR_CRS_STACK_SIZE
	.align		4
.L_38:
        /*0044*/ 	.byte	0x04, 0x1e
        /*0046*/ 	.short	(.L_40 - .L_39)
.L_39:
        /*0048*/ 	.word	0x00000000


	//----- nvinfo : EIATTR_CBANK_PARAM_SIZE
	.align		4
.L_40:
        /*004c*/ 	.byte	0x03, 0x19
        /*004e*/ 	.short	0x0010


	//----- nvinfo : EIATTR_PARAM_CBANK
	.align		4
        /*0050*/ 	.byte	0x04, 0x0a
        /*0052*/ 	.short	(.L_42 - .L_41)
	.align		4
.L_41:
        /*0054*/ 	.word	index@(.nv.constant0._Z7catalanjPd)
        /*0058*/ 	.short	0x0380
        /*005a*/ 	.short	0x0010


	//----- nvinfo : EIATTR_SW_WAR
	.align		4
.L_42:
        /*005c*/ 	.byte	0x04, 0x36
        /*005e*/ 	.short	(.L_44 - .L_43)
.L_43:
        /*0060*/ 	.word	0x00000008
.L_44:


//--------------------- .nv.callgraph             --------------------------
	.section	.nv.callgraph,"",@"SHT_CUDA_CALLGRAPH"
	.align	4
	.sectionentsize	8
	.align		4
        /*0000*/ 	.word	0x00000000
	.align		4
        /*0004*/ 	.word	0xffffffff
	.align		4
        /*0008*/ 	.word	index@(_Z12printThreadsi)
	.align		4
        /*000c*/ 	.word	index@(vprintf)
	.align		4
        /*0010*/ 	.word	0x00000000
	.align		4
        /*0014*/ 	.word	0xfffffffe
	.align		4
        /*0018*/ 	.word	0x00000000
	.align		4
        /*001c*/ 	.word	0xfffffffd
	.align		4
        /*0020*/ 	.word	0x00000000
	.align		4
        /*0024*/ 	.word	0xfffffffc


//--------------------- .nv.constant4             --------------------------
	.section	.nv.constant4,"a",@progbits
	.align	8
	.align		8
.nv.constant4:
        /*0000*/ 	.dword	vprintf
	.align		8
        /*0008*/ 	.dword	$str


//--------------------- .text._Z12printThreadsi   --------------------------
	.section	.text._Z12printThreadsi,"ax",@progbits
	.align	128
        .global         _Z12printThreadsi
        .type           _Z12printThreadsi,@function
        .size           _Z12printThreadsi,(.L_x_27 - _Z12printThreadsi)
        .other          _Z12printThreadsi,@"STO_CUDA_ENTRY STV_DEFAULT"
_Z12printThreadsi:
.text._Z12printThreadsi:
[----:B------:R-:W0:Y:S01]  /*0000*/  LDC R1, c[0x0][0x37c] ;  /* 0x0000df00ff017b82 */ /* 0x000e220000000800 */
[----:B------:R-:W1:Y:S01]  /*0010*/  S2R R3, SR_TID.X ;  /* 0x0000000000037919 */ /* 0x000e620000002100 */
[----:B------:R-:W2:Y:S06]  /*0020*/  LDCU UR5, c[0x0][0x2fc] ;  /* 0x00005f80ff0577ac */ /* 0x000eac0008000800 */
[----:B------:R-:W1:Y:S01]  /*0030*/  S2UR UR6, SR_CTAID.X ;  /* 0x00000000000679c3 */ /* 0x000e620000002500 */
[----:B0-----:R-:W-:Y:S01]  /*0040*/  VIADD R1, R1, 0xfffffff8 ;  /* 0xfffffff801017836 */ /* 0x001fe20000000000 */
[----:B------:R-:W0:Y:S01]  /*0050*/  LDCU UR7, c[0x0][0x380] ;  /* 0x00007000ff0777ac */ /* 0x000e220008000800 */
[----:B------:R-:W3:Y:S05]  /*0060*/  LDCU UR4, c[0x0][0x2f8] ;  /* 0x00005f00ff0477ac */ /* 0x000eea0008000800 */
[----:B------:R-:W1:Y:S01]  /*0070*/  LDC R0, c[0x0][0x360] ;  /* 0x0000d800ff007b82 */ /* 0x000e620000000800 */
[----:B---3--:R-:W-:-:S05]  /*0080*/  IADD3 R6, P1, PT, R1, UR4, RZ ;  /* 0x0000000401067c10 */ /* 0x008fca000ff3e0ff */
[----:B--2---:R-:W-:Y:S02]  /*0090*/  IMAD.X R7, RZ, RZ, UR5, P1 ;  /* 0x00000005ff077e24 */ /* 0x004fe400088e06ff */
[----:B-1----:R-:W-:-:S05]  /*00a0*/  IMAD R0, R0, UR6, R3 ;  /* 0x0000000600007c24 */ /* 0x002fca000f8e0203 */
[----:B0-----:R-:W-:-:S13]  /*00b0*/  ISETP.GE.AND P0, PT, R0, UR7, PT ;  /* 0x0000000700007c0c */ /* 0x001fda000bf06270 */
[----:B------:R-:W-:Y:S05]  /*00c0*/  @P0 EXIT ;  /* 0x000000000000094d */ /* 0x000fea0003800000 */
[----:B------:R-:W-:Y:S01]  /*00d0*/  MOV R2, 0x0 ;  /* 0x0000000000027802 */ /* 0x000fe20000000f00 */
[----:B------:R0:W-:Y:S01]  /*00e0*/  STL [R1], R0 ;  /* 0x0000000001007387 */ /* 0x0001e20000100800 */
[----:B------:R-:W1:Y:S04]  /*00f0*/  LDCU.64 UR4, c[0x4][0x8] ;  /* 0x01000100ff0477ac */ /* 0x000e680008000a00 */
[----:B------:R-:W2:Y:S01]  /*0100*/  LDC.64 R2, c[0x4][R2] ;  /* 0x0100000002027b82 */ /* 0x000ea20000000a00 */
[----:B-1----:R-:W-:Y:S01]  /*0110*/  MOV R4, UR4 ;  /* 0x0000000400047c02 */ /* 0x002fe20008000f00 */
[----:B0-----:R-:W-:-:S07]  /*0120*/  IMAD.U32 R5, RZ, RZ, UR5 ;  /* 0x00000005ff057e24 */ /* 0x001fce000f8e00ff */
[----:B------:R-:W-:-:S07]  /*0130*/  LEPC R20, `(.L_x_0) ;  /* 0x000000001014794e */ /* 0x000fce0000000000 */
[----:B--2---:R-:W-:Y:S05]  /*0140*/  CALL.ABS.NOINC R2 ;  /* 0x0000000002007343 */ /* 0x004fea0003c00000 */
.L_x_0:
[----:B------:R-:W-:Y:S05]  /*0150*/  EXIT ;  /* 0x000000000000794d */ /* 0x000fea0003800000 */
.L_x_1:
[----:B------:R-:W-:-:S00]  /*0160*/  BRA `(.L_x_1) ;  /* 0xfffffffc00fc7947 */ /* 0x000fc0000383ffff */
[----:B------:R-:W-:-:S00]  /*0170*/  NOP ;  /* 0x0000000000007918 */ /* 0x000fc00000000000 */
        /* <DEDUP_REMOVED lines=8> */
.L_x_27:


//--------------------- .text._Z7catalanjPd       --------------------------
	.section	.text._Z7catalanjPd,"ax",@progbits
	.align	128
        .global         _Z7catalanjPd
        .type           _Z7catalanjPd,@function
        .size           _Z7catalanjPd,(.L_x_26 - _Z7catalanjPd)
        .other          _Z7catalanjPd,@"STO_CUDA_ENTRY STV_DEFAULT"
_Z7catalanjPd:
.text._Z7catalanjPd:
[----:B------:R-:W-:Y:S01]  /*0000*/  LDC R1, c[0x0][0x37c] ;  /* 0x0000df00ff017b82 */ /* 0x000fe20000000800 */
[----:B------:R-:W0:Y:S07]  /*0010*/  S2R R3, SR_TID.X ;  /* 0x0000000000037919 */ /* 0x000e2e0000002100 */
[----:B------:R-:W0:Y:S01]  /*0020*/  S2UR UR4, SR_CTAID.X ;  /* 0x00000000000479c3 */ /* 0x000e220000002500 */
[----:B------:R-:W1:Y:S07]  /*0030*/  LDCU UR5, c[0x0][0x380] ;  /* 0x00007000ff0577ac */ /* 0x000e6e0008000800 */
[----:B------:R-:W0:Y:S02]  /*0040*/  LDC R2, c[0x0][0x360] ;  /* 0x0000d800ff027b82 */ /* 0x000e240000000800 */
[----:B0-----:R-:W-:-:S05]  /*0050*/  IMAD R2, R2, UR4, R3 ;  /* 0x0000000402027c24 */ /* 0x001fca000f8e0203 */
[----:B-1----:R-:W-:-:S13]  /*0060*/  ISETP.GT.U32.AND P0, PT, R2, UR5, PT ;  /* 0x0000000502007c0c */ /* 0x002fda000bf04070 */
[----:B------:R-:W-:Y:S05]  /*0070*/  @P0 EXIT ;  /* 0x000000000000094d */ /* 0x000fea0003800000 */
[----:B------:R-:W-:Y:S01]  /*0080*/  ISETP.GT.U32.AND P0, PT, R2, 0x7ffffffe, PT ;  /* 0x7ffffffe0200780c */ /* 0x000fe20003f04070 */
[----:B------:R-:W-:Y:S01]  /*0090*/  BSSY.RECONVERGENT B0, `(.L_x_2) ;  /* 0x00000a1000007945 */ /* 0x000fe20003800200 */
[----:B------:R-:W-:Y:S02]  /*00a0*/  IMAD.MOV.U32 R12, RZ, RZ, 0x0 ;  /* 0x00000000ff0c7424 */ /* 0x000fe400078e00ff */
[----:B------:R-:W-:-:S09]  /*00b0*/  IMAD.MOV.U32 R13, RZ, RZ, 0x3ff00000 ;  /* 0x3ff00000ff0d7424 */ /* 0x000fd200078e00ff */
[----:B------:R-:W-:Y:S05]  /*00c0*/  @P0 BRA `(.L_x_3) ;  /* 0x0000000800740947 */ /* 0x000fea0003800000 */
[C---:B------:R-:W-:Y:S01]  /*00d0*/  ISETP.GE.U32.AND P0, PT, R2.reuse, 0x3, PT ;  /* 0x000000030200780c */ /* 0x040fe20003f06070 */
[----:B------:R-:W-:Y:S01]  /*00e0*/  VIADD R0, R2, 0x1 ;  /* 0x0000000102007836 */ /* 0x000fe20000000000 */
[----:B------:R-:W-:Y:S01]  /*00f0*/  BSSY.RECONVERGENT B1, `(.L_x_4) ;  /* 0x0000075000017945 */ /* 0x000fe20003800200 */
[----:B------:R-:W-:Y:S02]  /*0100*/  IMAD.MOV.U32 R3, RZ, RZ, RZ ;  /* 0x000000ffff037224 */ /* 0x000fe400078e00ff */
[----:B------:R-:W-:Y:S01]  /*0110*/  IMAD.MOV.U32 R12, RZ, RZ, 0x0 ;  /* 0x00000000ff0c7424 */ /* 0x000fe200078e00ff */
[----:B------:R-:W-:Y:S01]  /*0120*/  LOP3.LUT R4, R0, 0x3, RZ, 0xc0, !PT ;  /* 0x0000000300047812 */ /* 0x000fe200078ec0ff */
[----:B------:R-:W-:-:S06]  /*0130*/  IMAD.MOV.U32 R13, RZ, RZ, 0x3ff00000 ;  /* 0x3ff00000ff0d7424 */ /* 0x000fcc00078e00ff */
[----:B------:R-:W-:Y:S05]  /*0140*/  @!P0 BRA `(.L_x_5) ;  /* 0x0000000400bc8947 */ /* 0x000fea0003800000 */
[----:B------:R-:W-:Y:S01]  /*0150*/  LOP3.LUT R3, R0, 0xfffffffc, RZ, 0xc0, !PT ;  /* 0xfffffffc00037812 */ /* 0x000fe200078ec0ff */
[----:B------:R-:W-:Y:S01]  /*0160*/  HFMA2 R13, -RZ, RZ, 1.984375, 0 ;  /* 0x3ff00000ff0d7431 */ /* 0x000fe200000001ff */
[----:B------:R-:W-:Y:S01]  /*0170*/  LEA R5, R2, 0x2, 0x1 ;  /* 0x0000000202057811 */ /* 0x000fe200078e08ff */
[----:B------:R-:W-:Y:S02]  /*0180*/  IMAD.MOV.U32 R6, RZ, RZ, 0x2 ;  /* 0x00000002ff067424 */ /* 0x000fe400078e00ff */
[----:B------:R-:W-:Y:S02]  /*0190*/  IMAD.MOV.U32 R12, RZ, RZ, 0x0 ;  /* 0x00000000ff0c7424 */ /* 0x000fe400078e00ff */
[----:B------:R-:W-:-:S07]  /*01a0*/  IMAD.MOV R7, RZ, RZ, -R3 ;  /* 0x000000ffff077224 */ /* 0x000fce00078e0a03 */
.L_x_14:
[----:B------:R-:W-:Y:S01]  /*01b0*/  VIADD R10, R6, 0xffffffff ;  /* 0xffffffff060a7836 */ /* 0x000fe20000000000 */
[----:B------:R-:W-:Y:S01]  /*01c0*/  BSSY.RECONVERGENT B2, `(.L_x_6) ;  /* 0x0000019000027945 */ /* 0x000fe20003800200 */
[----:B------:R-:W-:Y:S02]  /*01d0*/  IMAD.MOV.U32 R14, RZ, RZ, 0x1 ;  /* 0x00000001ff0e7424 */ /* 0x000fe400078e00ff */
[----:B------:R-:W-:Y:S02]  /*01e0*/  VIADD R7, R7, 0x4 ;  /* 0x0000000407077836 */ /* 0x000fe40000000000 */
[----:B------:R-:W0:Y:S01]  /*01f0*/  I2F.F64.U32 R10, R10 ;  /* 0x0000000a000a7312 */ /* 0x000e220000201800 */
[----:B------:R-:W-:Y:S02]  /*0200*/  VIADD R22, R5, 0xfffffffd ;  /* 0xfffffffd05167836 */ /* 0x000fe40000000000 */
[----:B------:R-:W-:-:S05]  /*0210*/  ISETP.NE.AND P1, PT, R7, RZ, PT ;  /* 0x000000ff0700720c */ /* 0x000fca0003f25270 */
[----:B0-----:R-:W0:Y:S02]  /*0220*/  MUFU.RCP64H R15, R11 ;  /* 0x0000000b000f7308 */ /* 0x001e240000001800 */
[----:B0-----:R-:W-:-:S08]  /*0230*/  DFMA R8, -R10, R14, 1 ;  /* 0x3ff000000a08742b */ /* 0x001fd0000000010e */
[----:B------:R-:W-:Y:S02]  /*0240*/  DFMA R16, R8, R8, R8 ;  /* 0x000000080810722b */ /* 0x000fe40000000008 */
[----:B------:R-:W0:Y:S06]  /*0250*/  I2F.F64 R8, R5 ;  /* 0x0000000500087312 */ /* 0x000e2c0000201c00 */
[----:B------:R-:W-:-:S08]  /*0260*/  DFMA R16, R14, R16, R14 ;  /* 0x000000100e10722b */ /* 0x000fd0000000000e */
[----:B------:R-:W-:Y:S02]  /*0270*/  DFMA R14, -R10, R16, 1 ;  /* 0x3ff000000a0e742b */ /* 0x000fe40000000110 */
[----:B0-----:R-:W-:-:S06]  /*0280*/  DMUL R12, R8, R12 ;  /* 0x0000000c080c7228 */ /* 0x001fcc0000000000 */
[----:B------:R-:W-:-:S04]  /*0290*/  DFMA R14, R16, R14, R16 ;  /* 0x0000000e100e722b */ /* 0x000fc80000000010 */
[----:B------:R-:W-:-:S04]  /*02a0*/  FSETP.GEU.AND P2, PT, |R13|, 6.5827683646048100446e-37, PT ;  /* 0x036000000d00780b */ /* 0x000fc80003f4e200 */
[----:B------:R-:W-:-:S08]  /*02b0*/  DMUL R8, R12, R14 ;  /* 0x0000000e0c087228 */ /* 0x000fd00000000000 */
[----:B------:R-:W-:-:S08]  /*02c0*/  DFMA R16, -R10, R8, R12 ;  /* 0x000000080a10722b */ /* 0x000fd0000000010c */
[----:B------:R-:W-:-:S10]  /*02d0*/  DFMA R8, R14, R16, R8 ;  /* 0x000000100e08722b */ /* 0x000fd40000000008 */
[----:B------:R-:W-:-:S05]  /*02e0*/  FFMA R0, RZ, R11, R9 ;  /* 0x0000000bff007223 */ /* 0x000fca0000000009 */
[----:B------:R-:W-:-:S13]  /*02f0*/  FSETP.GT.AND P0, PT, |R0|, 1.469367938527859385e-39, PT ;  /* 0x001000000000780b */ /* 0x000fda0003f04200 */
[----:B------:R-:W-:Y:S05]  /*0300*/  @P0 BRA P2, `(.L_x_7) ;  /* 0x0000000000100947 */ /* 0x000fea0001000000 */
[----:B------:R-:W-:-:S07]  /*0310*/  MOV R0, 0x330 ;  /* 0x0000033000007802 */ /* 0x000fce0000000f00 */
[----:B------:R-:W-:Y:S05]  /*0320*/  CALL.REL.NOINC `($__internal_0_$__cuda_sm20_div_rn_f64_full) ;  /* 0x00000008004c7944 */ /* 0x000fea0003c00000 */
[----:B------:R-:W-:Y:S02]  /*0330*/  IMAD.MOV.U32 R8, RZ, RZ, R16 ;  /* 0x000000ffff087224 */ /* 0x000fe400078e0010 */
[----:B------:R-:W-:-:S07]  /*0340*/  IMAD.MOV.U32 R9, RZ, RZ, R17 ;  /* 0x000000ffff097224 */ /* 0x000fce00078e0011 */
.L_x_7:
[----:B------:R-:W-:Y:S05]  /*0350*/  BSYNC.RECONVERGENT B2 ;  /* 0x0000000000027941 */ /* 0x000fea0003800200 */
.L_x_6:
[----:B------:R-:W0:Y:S01]  /*0360*/  I2F.F64.U32 R10, R6 ;  /* 0x00000006000a7312 */ /* 0x000e220000201800 */
[----:B------:R-:W-:Y:S01]  /*0370*/  MOV R14, 0x1 ;  /* 0x00000001000e7802 */ /* 0x000fe20000000f00 */
[----:B------:R-:W-:Y:S01]  /*0380*/  VIADD R0, R5, 0xffffffff ;  /* 0xffffffff05007836 */ /* 0x000fe20000000000 */
[----:B------:R-:W-:Y:S01]  /*0390*/  BSSY.RECONVERGENT B2, `(.L_x_8) ;  /* 0x0000015000027945 */ /* 0x000fe20003800200 */
[----:B------:R-:W-:-:S04]  /*03a0*/  VIADD R23, R6, 0x2 ;  /* 0x0000000206177836 */ /* 0x000fc80000000000 */
        /* <DEDUP_REMOVED lines=19> */
.L_x_9:
[----:B------:R-:W-:Y:S05]  /*04e0*/  BSYNC.RECONVERGENT B2 ;  /* 0x0000000000027941 */ /* 0x000fea0003800200 */
.L_x_8:
[----:B------:R-:W-:Y:S01]  /*04f0*/  VIADD R10, R6, 0x1 ;  /* 0x00000001060a7836 */ /* 0x000fe20000000000 */
[----:B------:R-:W-:Y:S01]  /*0500*/  BSSY.RECONVERGENT B2, `(.L_x_10) ;  /* 0x0000017000027945 */ /* 0x000fe20003800200 */
[----:B------:R-:W-:Y:S02]  /*0510*/  IMAD.MOV.U32 R14, RZ, RZ, 0x1 ;  /* 0x00000001ff0e7424 */ /* 0x000fe400078e00ff */
[----:B------:R-:W-:Y:S02]  /*0520*/  VIADD R0, R5, 0xfffffffe ;  /* 0xfffffffe05007836 */ /* 0x000fe40000000000 */
[----:B------:R-:W0:Y:S08]  /*0530*/  I2F.F64.U32 R10, R10 ;  /* 0x0000000a000a7312 */ /* 0x000e300000201800 */
        /* <DEDUP_REMOVED lines=17> */
[----:B------:R-:W-:Y:S01]  /*0650*/  MOV R8, R16 ;  /* 0x0000001000087202 */ /* 0x000fe20000000f00 */
[----:B------:R-:W-:-:S07]  /*0660*/  IMAD.MOV.U32 R9, RZ, RZ, R17 ;  /* 0x000000ffff097224 */ /* 0x000fce00078e0011 */
.L_x_11:
[----:B------:R-:W-:Y:S05]  /*0670*/  BSYNC.RECONVERGENT B2 ;  /* 0x0000000000027941 */ /* 0x000fea0003800200 */
.L_x_10:
[----:B------:R-:W0:Y:S01]  /*0680*/  I2F.F64.U32 R10, R23 ;  /* 0x00000017000a7312 */ /* 0x000e220000201800 */
[----:B------:R-:W-:Y:S01]  /*0690*/  IMAD.MOV.U32 R14, RZ, RZ, 0x1 ;  /* 0x00000001ff0e7424 */ /* 0x000fe200078e00ff */
[----:B------:R-:W-:Y:S06]  /*06a0*/  BSSY.RECONVERGENT B2, `(.L_x_12) ;  /* 0x0000014000027945 */ /* 0x000fec0003800200 */
        /* <DEDUP_REMOVED lines=19> */
.L_x_13:
[----:B------:R-:W-:Y:S05]  /*07e0*/  BSYNC.RECONVERGENT B2 ;  /* 0x0000000000027941 */ /* 0x000fea0003800200 */
.L_x_12:
[----:B------:R-:W-:Y:S01]  /*07f0*/  VIADD R6, R6, 0x4 ;  /* 0x0000000406067836 */ /* 0x000fe20000000000 */
[----:B------:R-:W-:Y:S01]  /*0800*/  MOV R13, R9 ;  /* 0x00000009000d7202 */ /* 0x000fe20000000f00 */
[----:B------:R-:W-:Y:S02]  /*0810*/  VIADD R5, R5, 0xfffffffc ;  /* 0xfffffffc05057836 */ /* 0x000fe40000000000 */
[----:B------:R-:W-:Y:S01]  /*0820*/  IMAD.MOV.U32 R12, RZ, RZ, R8 ;  /* 0x000000ffff0c7224 */ /* 0x000fe200078e0008 */
[----:B------:R-:W-:Y:S06]  /*0830*/  @P1 BRA `(.L_x_14) ;  /* 0xfffffff8005c1947 */ /* 0x000fec000383ffff */
.L_x_5:
[----:B------:R-:W-:Y:S05]  /*0840*/  BSYNC.RECONVERGENT B1 ;  /* 0x0000000000017941 */ /* 0x000fea0003800200 */
.L_x_4:
[----:B------:R-:W-:-:S13]  /*0850*/  ISETP.NE.AND P0, PT, R4, RZ, PT ;  /* 0x000000ff0400720c */ /* 0x000fda0003f05270 */
[----:B------:R-:W-:Y:S05]  /*0860*/  @!P0 BRA `(.L_x_3) ;  /* 0x00000000008c8947 */ /* 0x000fea0003800000 */
[----:B------:R-:W-:Y:S02]  /*0870*/  IMAD.MOV R5, RZ, RZ, -R4 ;  /* 0x000000ffff057224 */ /* 0x000fe400078e0a04 */
[----:B------:R-:W-:-:S07]  /*0880*/  IMAD R4, R2, 0x2, -R3 ;  /* 0x0000000202047824 */ /* 0x000fce00078e0a03 */
.L_x_17:
[----:B------:R-:W-:Y:S01]  /*0890*/  VIADD R3, R3, 0x1 ;  /* 0x0000000103037836 */ /* 0x000fe20000000000 */
[----:B------:R-:W-:Y:S01]  /*08a0*/  BSSY.RECONVERGENT B1, `(.L_x_15) ;  /* 0x000001b000017945 */ /* 0x000fe20003800200 */
[----:B------:R-:W-:Y:S02]  /*08b0*/  IMAD.MOV.U32 R8, RZ, RZ, 0x1 ;  /* 0x00000001ff087424 */ /* 0x000fe400078e00ff */
[----:B------:R-:W0:Y:S01]  /*08c0*/  I2F.F64.U32 R10, R3 ;  /* 0x00000003000a7312 */ /* 0x000e220000201800 */
[----:B------:R-:W-:Y:S02]  /*08d0*/  VIADD R0, R4, 0x2 ;  /* 0x0000000204007836 */ /* 0x000fe40000000000 */
[----:B------:R-:W-:-:S05]  /*08e0*/  VIADD R5, R5, 0x1 ;  /* 0x0000000105057836 */ /* 0x000fca0000000000 */
[----:B------:R-:W-:Y:S01]  /*08f0*/  ISETP.NE.AND P1, PT, R5, RZ, PT ;  /* 0x000000ff0500720c */ /* 0x000fe20003f25270 */
        /* <DEDUP_REMOVED lines=15> */
[----:B------:R-:W-:Y:S01]  /*09f0*/  MOV R12, R16 ;  /* 0x00000010000c7202 */ /* 0x000fe20000000f00 */
[----:B------:R-:W-:Y:S01]  /*0a00*/  IMAD.MOV.U32 R13, RZ, RZ, R17 ;  /* 0x000000ffff0d7224 */ /* 0x000fe200078e0011 */
[----:B------:R-:W-:-:S07]  /*0a10*/  MOV R0, 0xa30 ;  /* 0x00000a3000007802 */ /* 0x000fce0000000f00 */
[----:B------:R-:W-:Y:S05]  /*0a20*/  CALL.REL.NOINC `($__internal_0_$__cuda_sm20_div_rn_f64_full) ;  /* 0x00000000008c7944 */ /* 0x000fea0003c00000 */
[----:B------:R-:W-:Y:S02]  /*0a30*/  IMAD.MOV.U32 R6, RZ, RZ, R16 ;  /* 0x000000ffff067224 */ /* 0x000fe400078e0010 */
[----:B------:R-:W-:-:S07]  /*0a40*/  IMAD.MOV.U32 R7, RZ, RZ, R17 ;  /* 0x000000ffff077224 */ /* 0x000fce00078e0011 */
.L_x_16:
[----:B------:R-:W-:Y:S05]  /*0a50*/  BSYNC.RECONVERGENT B1 ;  /* 0x0000000000017941 */ /* 0x000fea0003800200 */
.L_x_15:
[----:B------:R-:W-:Y:S02]  /*0a60*/  VIADD R4, R4, 0xffffffff ;  /* 0xffffffff04047836 */ /* 0x000fe40000000000 */
[----:B------:R-:W-:Y:S02]  /*0a70*/  IMAD.MOV.U32 R12, RZ, RZ, R6 ;  /* 0x000000ffff0c7224 */ /* 0x000fe400078e0006 */
[----:B------:R-:W-:Y:S01]  /*0a80*/  IMAD.MOV.U32 R13, RZ, RZ, R7 ;  /* 0x000000ffff0d7224 */ /* 0x000fe200078e0007 */
[----:B------:R-:W-:Y:S06]  /*0a90*/  @P1 BRA `(.L_x_17) ;  /* 0xfffffffc007c1947 */ /* 0x000fec000383ffff */
.L_x_3:
[----:B------:R-:W-:Y:S05]  /*0aa0*/  BSYNC.RECONVERGENT B0 ;  /* 0x0000000000007941 */ /* 0x000fea0003800200 */
.L_x_2:
[----:B------:R-:W-:Y:S01]  /*0ab0*/  IADD3 R10, PT, PT, R2, 0x2, RZ ;  /* 0x00000002020a7810 */ /* 0x000fe20007ffe0ff */
[----:B------:R-:W-:Y:S01]  /*0ac0*/  IMAD.MOV.U32 R4, RZ, RZ, 0x1 ;  /* 0x00000001ff047424 */ /* 0x000fe200078e00ff */
[----:B------:R-:W-:Y:S01]  /*0ad0*/  FSETP.GEU.AND P1, PT, |R13|, 6.5827683646048100446e-37, PT ;  /* 0x036000000d00780b */ /* 0x000fe20003f2e200 */
[----:B------:R-:W0:Y:S01]  /*0ae0*/  LDCU.64 UR4, c[0x0][0x358] ;  /* 0x00006b00ff0477ac */ /* 0x000e220008000a00 */
[----:B------:R-:W-:Y:S02]  /*0af0*/  BSSY.RECONVERGENT B0, `(.L_x_18) ;  /* 0x0000012000007945 */ /* 0x000fe40003800200 */
[----:B------:R-:W1:Y:S08]  /*0b00*/  I2F.F64 R10, R10 ;  /* 0x0000000a000a7312 */ /* 0x000e700000201c00 */
[----:B-1----:R-:W1:Y:S02]  /*0b10*/  MUFU.RCP64H R5, R11 ;  /* 0x0000000b00057308 */ /* 0x002e640000001800 */
[----:B-1----:R-:W-:-:S08]  /*0b20*/  DFMA R6, -R10, R4, 1 ;  /* 0x3ff000000a06742b */ /* 0x002fd00000000104 */
[----:B------:R-:W-:-:S08]  /*0b30*/  DFMA R6, R6, R6, R6 ;  /* 0x000000060606722b */ /* 0x000fd00000000006 */
[----:B------:R-:W-:-:S08]  /*0b40*/  DFMA R6, R4, R6, R4 ;  /* 0x000000060406722b */ /* 0x000fd00000000004 */
[----:B------:R-:W-:-:S08]  /*0b50*/  DFMA R4, -R10, R6, 1 ;  /* 0x3ff000000a04742b */ /* 0x000fd00000000106 */
[----:B------:R-:W-:-:S08]  /*0b60*/  DFMA R4, R6, R4, R6 ;  /* 0x000000040604722b */ /* 0x000fd00000000006 */
[----:B------:R-:W-:-:S08]  /*0b70*/  DMUL R6, R4, R12 ;  /* 0x0000000c04067228 */ /* 0x000fd00000000000 */
[----:B------:R-:W-:-:S08]  /*0b80*/  DFMA R8, -R10, R6, R12 ;  /* 0x000000060a08722b */ /* 0x000fd0000000010c */
[----:B------:R-:W-:-:S10]  /*0b90*/  DFMA R4, R4, R8, R6 ;  /* 0x000000080404722b */ /* 0x000fd40000000006 */
[----:B------:R-:W-:-:S05]  /*0ba0*/  FFMA R0, RZ, R11, R5 ;  /* 0x0000000bff007223 */ /* 0x000fca0000000005 */
[----:B------:R-:W-:-:S13]  /*0bb0*/  FSETP.GT.AND P0, PT, |R0|, 1.469367938527859385e-39, PT ;  /* 0x001000000000780b */ /* 0x000fda0003f04200 */
[----:B0-----:R-:W-:Y:S05]  /*0bc0*/  @P0 BRA P1, `(.L_x_19) ;  /* 0x0000000000100947 */ /* 0x001fea0000800000 */
[----:B------:R-:W-:-:S07]  /*0bd0*/  MOV R0, 0xbf0 ;  /* 0x00000bf000007802 */ /* 0x000fce0000000f00 */
[----:B------:R-:W-:Y:S05]  /*0be0*/  CALL.REL.NOINC `($__internal_0_$__cuda_sm20_div_rn_f64_full) ;  /* 0x00000000001c7944 */ /* 0x000fea0003c00000 */
[----:B------:R-:W-:Y:S02]  /*0bf0*/  IMAD.MOV.U32 R4, RZ, RZ, R16 ;  /* 0x000000ffff047224 */ /* 0x000fe400078e0010 */
[----:B------:R-:W-:-:S07]  /*0c00*/  IMAD.MOV.U32 R5, RZ, RZ, R17 ;  /* 0x000000ffff057224 */ /* 0x000fce00078e0011 */
.L_x_19:
[----:B------:R-:W-:Y:S05]  /*0c10*/  BSYNC.RECONVERGENT B0 ;  /* 0x0000000000007941 */ /* 0x000fea0003800200 */
.L_x_18:
[----:B------:R-:W0:Y:S02]  /*0c20*/  LDC.64 R6, c[0x0][0x388] ;  /* 0x0000e200ff067b82 */ /* 0x000e240000000a00 */
[----:B0-----:R-:W-:-:S05]  /*0c30*/  IMAD.WIDE.U32 R2, R2, 0x8, R6 ;  /* 0x0000000802027825 */ /* 0x001fca00078e0006 */
[----:B------:R-:W-:Y:S01]  /*0c40*/  STG.E.64 desc[UR4][R2.64], R4 ;  /* 0x0000000402007986 */ /* 0x000fe2000c101b04 */
[----:B------:R-:W-:Y:S05]  /*0c50*/  EXIT ;  /* 0x000000000000794d */ /* 0x000fea0003800000 */
        .weak           $__internal_0_$__cuda_sm20_div_rn_f64_full
        .type           $__internal_0_$__cuda_sm20_div_rn_f64_full,@function
        .size           $__internal_0_$__cuda_sm20_div_rn_f64_full,(.L_x_26 - $__internal_0_$__cuda_sm20_div_rn_f64_full)
$__internal_0_$__cuda_sm20_div_rn_f64_full:
[C---:B------:R-:W-:Y:S01]  /*0c60*/  FSETP.GEU.AND P0, PT, |R11|.reuse, 1.469367938527859385e-39, PT ;  /* 0x001000000b00780b */ /* 0x040fe20003f0e200 */
[----:B------:R-:W-:Y:S01]  /*0c70*/  IMAD.MOV.U32 R14, RZ, RZ, 0x1 ;  /* 0x00000001ff0e7424 */ /* 0x000fe200078e00ff */
[----:B------:R-:W-:Y:S01]  /*0c80*/  LOP3.LUT R8, R11, 0x800fffff, RZ, 0xc0, !PT ;  /* 0x800fffff0b087812 */ /* 0x000fe200078ec0ff */
[----:B------:R-:W-:Y:S01]  /*0c90*/  IMAD.MOV.U32 R25, RZ, RZ, 0x1ca00000 ;  /* 0x1ca00000ff197424 */ /* 0x000fe200078e00ff */
[C---:B------:R-:W-:Y:S01]  /*0ca0*/  FSETP.GEU.AND P3, PT, |R13|.reuse, 1.469367938527859385e-39, PT ;  /* 0x001000000d00780b */ /* 0x040fe20003f6e200 */
[----:B------:R-:W-:Y:S01]  /*0cb0*/  BSSY.RECONVERGENT B3, `(.L_x_20) ;  /* 0x0000052000037945 */ /* 0x000fe20003800200 */
[----:B------:R-:W-:Y:S01]  /*0cc0*/  LOP3.LUT R9, R8, 0x3ff00000, RZ, 0xfc, !PT ;  /* 0x3ff0000008097812 */ /* 0x000fe200078efcff */
[----:B------:R-:W-:Y:S01]  /*0cd0*/  IMAD.MOV.U32 R8, RZ, RZ, R10 ;  /* 0x000000ffff087224 */ /* 0x000fe200078e000a */
[----:B------:R-:W-:Y:S02]  /*0ce0*/  LOP3.LUT R24, R13, 0x7ff00000, RZ, 0xc0, !PT ;  /* 0x7ff000000d187812 */ /* 0x000fe400078ec0ff */
[----:B------:R-:W-:-:S03]  /*0cf0*/  LOP3.LUT R27, R11, 0x7ff00000, RZ, 0xc0, !PT ;  /* 0x7ff000000b1b7812 */ /* 0x000fc600078ec0ff */
[----:B------:R-:W-:Y:S01]  /*0d00*/  @!P0 DMUL R8, R10, 8.98846567431157953865e+307 ;  /* 0x7fe000000a088828 */ /* 0x000fe20000000000 */
[----:B------:R-:W-:-:S03]  /*0d10*/  ISETP.GE.U32.AND P2, PT, R24, R27, PT ;  /* 0x0000001b1800720c */ /* 0x000fc60003f46070 */
[----:B------:R-:W-:Y:S02]  /*0d20*/  @!P3 LOP3.LUT R17, R11, 0x7ff00000, RZ, 0xc0, !PT ;  /* 0x7ff000000b11b812 */ /* 0x000fe400078ec0ff */
[----:B------:R-:W0:Y:S02]  /*0d30*/  MUFU.RCP64H R15, R9 ;  /* 0x00000009000f7308 */ /* 0x000e240000001800 */
[----:B------:R-:W-:Y:S02]  /*0d40*/  @!P3 ISETP.GE.U32.AND P4, PT, R24, R17, PT ;  /* 0x000000111800b20c */ /* 0x000fe40003f86070 */
[----:B------:R-:W-:Y:S02]  /*0d50*/  @!P0 LOP3.LUT R27, R9, 0x7ff00000, RZ, 0xc0, !PT ;  /* 0x7ff00000091b8812 */ /* 0x000fe400078ec0ff */
[----:B------:R-:W-:-:S04]  /*0d60*/  @!P3 SEL R17, R25, 0x63400000, !P4 ;  /* 0x634000001911b807 */ /* 0x000fc80006000000 */
[----:B------:R-:W-:-:S04]  /*0d70*/  @!P3 LOP3.LUT R20, R17, 0x80000000, R13, 0xf8, !PT ;  /* 0x800000001114b812 */ /* 0x000fc800078ef80d */
[----:B------:R-:W-:Y:S01]  /*0d80*/  @!P3 LOP3.LUT R21, R20, 0x100000, RZ, 0xfc, !PT ;  /* 0x001000001415b812 */ /* 0x000fe200078efcff */
[----:B------:R-:W-:Y:S01]  /*0d90*/  @!P3 IMAD.MOV.U32 R20, RZ, RZ, RZ ;  /* 0x000000ffff14b224 */ /* 0x000fe200078e00ff */
[----:B0-----:R-:W-:-:S08]  /*0da0*/  DFMA R18, R14, -R8, 1 ;  /* 0x3ff000000e12742b */ /* 0x001fd00000000808 */
[----:B------:R-:W-:-:S08]  /*0db0*/  DFMA R18, R18, R18, R18 ;  /* 0x000000121212722b */ /* 0x000fd00000000012 */
[----:B------:R-:W-:Y:S01]  /*0dc0*/  DFMA R18, R14, R18, R14 ;  /* 0x000000120e12722b */ /* 0x000fe2000000000e */
[----:B------:R-:W-:Y:S02]  /*0dd0*/  SEL R15, R25, 0x63400000, !P2 ;  /* 0x63400000190f7807 */ /* 0x000fe40005000000 */
[----:B------:R-:W-:Y:S02]  /*0de0*/  MOV R14, R12 ;  /* 0x0000000c000e7202 */ /* 0x000fe40000000f00 */
[----:B------:R-:W-:-:S03]  /*0df0*/  LOP3.LUT R15, R15, 0x800fffff, R13, 0xf8, !PT ;  /* 0x800fffff0f0f7812 */ /* 0x000fc600078ef80d */
[----:B------:R-:W-:-:S03]  /*0e00*/  DFMA R16, R18, -R8, 1 ;  /* 0x3ff000001210742b */ /* 0x000fc60000000808 */
[----:B------:R-:W-:-:S05]  /*0e10*/  @!P3 DFMA R14, R14, 2, -R20 ;  /* 0x400000000e0eb82b */ /* 0x000fca0000000814 */
[----:B------:R-:W-:-:S08]  /*0e20*/  DFMA R16, R18, R16, R18 ;  /* 0x000000101210722b */ /* 0x000fd00000000012 */
[----:B------:R-:W-:-:S08]  /*0e30*/  DMUL R18, R16, R14 ;  /* 0x0000000e10127228 */ /* 0x000fd00000000000 */
[----:B------:R-:W-:-:S08]  /*0e40*/  DFMA R20, R18, -R8, R14 ;  /* 0x800000081214722b */ /* 0x000fd0000000000e */
[----:B------:R-:W-:Y:S01]  /*0e50*/  DFMA R20, R16, R20, R18 ;  /* 0x000000141014722b */ /* 0x000fe20000000012 */
[----:B------:R-:W-:Y:S01]  /*0e60*/  IMAD.MOV.U32 R18, RZ, RZ, R24 ;  /* 0x000000ffff127224 */ /* 0x000fe200078e0018 */
[----:B------:R-:W-:Y:S01]  /*0e70*/  @!P3 LOP3.LUT R18, R15, 0x7ff00000, RZ, 0xc0, !PT ;  /* 0x7ff000000f12b812 */ /* 0x000fe200078ec0ff */
[----:B------:R-:W-:-:S04]  /*0e80*/  VIADD R17, R27, 0xffffffff ;  /* 0xffffffff1b117836 */ /* 0x000fc80000000000 */
[----:B------:R-:W-:-:S05]  /*0e90*/  VIADD R16, R18, 0xffffffff ;  /* 0xffffffff12107836 */ /* 0x000fca0000000000 */
[----:B------:R-:W-:-:S04]  /*0ea0*/  ISETP.GT.U32.AND P0, PT, R16, 0x7feffffe, PT ;  /* 0x7feffffe1000780c */ /* 0x000fc80003f04070 */
[----:B------:R-:W-:-:S13]  /*0eb0*/  ISETP.GT.U32.OR P0, PT, R17, 0x7feffffe, P0 ;  /* 0x7feffffe1100780c */ /* 0x000fda0000704470 */
[----:B------:R-:W-:Y:S05]  /*0ec0*/  @P0 BRA `(.L_x_21) ;  /* 0x00000000006c0947 */ /* 0x000fea0003800000 */
[----:B------:R-:W-:-:S04]  /*0ed0*/  LOP3.LUT R13, R11, 0x7ff00000, RZ, 0xc0, !PT ;  /* 0x7ff000000b0d7812 */ /* 0x000fc800078ec0ff */
[CC--:B------:R-:W-:Y:S02]  /*0ee0*/  VIADDMNMX R12, R24.reuse, -R13.reuse, 0xb9600000, !PT ;  /* 0xb9600000180c7446 */ /* 0x0c0fe4000780090d */
[----:B------:R-:W-:Y:S02]  /*0ef0*/  ISETP.GE.U32.AND P0, PT, R24, R13, PT ;  /* 0x0000000d1800720c */ /* 0x000fe40003f06070 */
[----:B------:R-:W-:Y:S02]  /*0f00*/  VIMNMX R12, PT, PT, R12, 0x46a00000, PT ;  /* 0x46a000000c0c7848 */ /* 0x000fe40003fe0100 */
[----:B------:R-:W-:-:S05]  /*0f10*/  SEL R25, R25, 0x63400000, !P0 ;  /* 0x6340000019197807 */ /* 0x000fca0004000000 */
[----:B------:R-:W-:Y:S01]  /*0f20*/  IMAD.IADD R18, R12, 0x1, -R25 ;  /* 0x000000010c127824 */ /* 0x000fe200078e0a19 */
[----:B------:R-:W-:-:S03]  /*0f30*/  MOV R12, RZ ;  /* 0x000000ff000c7202 */ /* 0x000fc60000000f00 */
[----:B------:R-:W-:-:S06]  /*0f40*/  VIADD R13, R18, 0x7fe00000 ;  /* 0x7fe00000120d7836 */ /* 0x000fcc0000000000 */
[----:B------:R-:W-:-:S10]  /*0f50*/  DMUL R16, R20, R12 ;  /* 0x0000000c14107228 */ /* 0x000fd40000000000 */
[----:B------:R-:W-:-:S13]  /*0f60*/  FSETP.GTU.AND P0, PT, |R17|, 1.469367938527859385e-39, PT ;  /* 0x001000001100780b */ /* 0x000fda0003f0c200 */
[----:B------:R-:W-:Y:S05]  /*0f70*/  @P0 BRA `(.L_x_22) ;  /* 0x0000000000940947 */ /* 0x000fea0003800000 */
[----:B------:R-:W-:Y:S01]  /*0f80*/  DFMA R8, R20, -R8, R14 ;  /* 0x800000081408722b */ /* 0x000fe2000000000e */
[----:B------:R-:W-:-:S09]  /*0f90*/  IMAD.MOV.U32 R12, RZ, RZ, RZ ;  /* 0x000000ffff0c7224 */ /* 0x000fd200078e00ff */
[C---:B------:R-:W-:Y:S02]  /*0fa0*/  FSETP.NEU.AND P0, PT, R9.reuse, RZ, PT ;  /* 0x000000ff0900720b */ /* 0x040fe40003f0d000 */
[----:B------:R-:W-:-:S04]  /*0fb0*/  LOP3.LUT R11, R9, 0x80000000, R11, 0x48, !PT ;  /* 0x80000000090b7812 */ /* 0x000fc800078e480b */
[----:B------:R-:W-:-:S07]  /*0fc0*/  LOP3.LUT R13, R11, R13, RZ, 0xfc, !PT ;  /* 0x0000000d0b0d7212 */ /* 0x000fce00078efcff */
[----:B------:R-:W-:Y:S05]  /*0fd0*/  @!P0 BRA `(.L_x_22) ;  /* 0x00000000007c8947 */ /* 0x000fea0003800000 */
[----:B------:R-:W-:Y:S01]  /*0fe0*/  IMAD.MOV R9, RZ, RZ, -R18 ;  /* 0x000000ffff097224 */ /* 0x000fe200078e0a12 */
[----:B------:R-:W-:Y:S01]  /*0ff0*/  DMUL.RP R12, R20, R12 ;  /* 0x0000000c140c7228 */ /* 0x000fe20000008000 */
[----:B------:R-:W-:-:S06]  /*1000*/  IMAD.MOV.U32 R8, RZ, RZ, RZ ;  /* 0x000000ffff087224 */ /* 0x000fcc00078e00ff */
[----:B------:R-:W-:-:S03]  /*1010*/  DFMA R8, R16, -R8, R20 ;  /* 0x800000081008722b */ /* 0x000fc60000000014 */
[----:B------:R-:W-:-:S03]  /*1020*/  LOP3.LUT R11, R13, R11, RZ, 0x3c, !PT ;  /* 0x0000000b0d0b7212 */ /* 0x000fc600078e3cff */
[----:B------:R-:W-:-:S04]  /*1030*/  IADD3 R8, PT, PT, -R18, -0x43300000, RZ ;  /* 0xbcd0000012087810 */ /* 0x000fc80007ffe1ff */
[----:B------:R-:W-:-:S04]  /*1040*/  FSETP.NEU.AND P0, PT, |R9|, R8, PT ;  /* 0x000000080900720b */ /* 0x000fc80003f0d200 */
[----:B------:R-:W-:Y:S02]  /*1050*/  FSEL R16, R12, R16, !P0 ;  /* 0x000000100c107208 */ /* 0x000fe40004000000 */
[----:B------:R-:W-:Y:S01]  /*1060*/  FSEL R17, R11, R17, !P0 ;  /* 0x000000110b117208 */ /* 0x000fe20004000000 */
[----:B------:R-:W-:Y:S06]  /*1070*/  BRA `(.L_x_22) ;  /* 0x0000000000547947 */ /* 0x000fec0003800000 */
.L_x_21:
[----:B------:R-:W-:-:S14]  /*1080*/  DSETP.NAN.AND P0, PT, R12, R12, PT ;  /* 0x0000000c0c00722a */ /* 0x000fdc0003f08000 */
[----:B------:R-:W-:Y:S05]  /*1090*/  @P0 BRA `(.L_x_23) ;  /* 0x0000000000440947 */ /* 0x000fea0003800000 */
[----:B------:R-:W-:-:S14]  /*10a0*/  DSETP.NAN.AND P0, PT, R10, R10, PT ;  /* 0x0000000a0a00722a */ /* 0x000fdc0003f08000 */
[----:B------:R-:W-:Y:S05]  /*10b0*/  @P0 BRA `(.L_x_24) ;  /* 0x0000000000300947 */ /* 0x000fea0003800000 */
[----:B------:R-:W-:Y:S01]  /*10c0*/  ISETP.NE.AND P0, PT, R18, R27, PT ;  /* 0x0000001b1200720c */ /* 0x000fe20003f05270 */
[----:B------:R-:W-:Y:S02]  /*10d0*/  IMAD.MOV.U32 R16, RZ, RZ, 0x0 ;  /* 0x00000000ff107424 */ /* 0x000fe400078e00ff */
[----:B------:R-:W-:-:S10]  /*10e0*/  IMAD.MOV.U32 R17, RZ, RZ, -0x80000 ;  /* 0xfff80000ff117424 */ /* 0x000fd400078e00ff */
[----:B------:R-:W-:Y:S05]  /*10f0*/  @!P0 BRA `(.L_x_22) ;  /* 0x0000000000348947 */ /* 0x000fea0003800000 */
[----:B------:R-:W-:Y:S02]  /*1100*/  ISETP.NE.AND P0, PT, R18, 0x7ff00000, PT ;  /* 0x7ff000001200780c */ /* 0x000fe40003f05270 */
[----:B------:R-:W-:Y:S02]  /*1110*/  LOP3.LUT R17, R13, 0x80000000, R11, 0x48, !PT ;  /* 0x800000000d117812 */ /* 0x000fe400078e480b */
[----:B------:R-:W-:-:S13]  /*1120*/  ISETP.EQ.OR P0, PT, R27, RZ, !P0 ;  /* 0x000000ff1b00720c */ /* 0x000fda0004702670 */
[----:B------:R-:W-:Y:S01]  /*1130*/  @P0 LOP3.LUT R8, R17, 0x7ff00000, RZ, 0xfc, !PT ;  /* 0x7ff0000011080812 */ /* 0x000fe200078efcff */
[----:B------:R-:W-:Y:S01]  /*1140*/  @!P0 IMAD.MOV.U32 R16, RZ, RZ, RZ ;  /* 0x000000ffff108224 */ /* 0x000fe200078e00ff */
[----:B------:R-:W-:-:S03]  /*1150*/  @P0 MOV R16, RZ ;  /* 0x000000ff00100202 */ /* 0x000fc60000000f00 */
[----:B------:R-:W-:Y:S01]  /*1160*/  @P0 IMAD.MOV.U32 R17, RZ, RZ, R8 ;  /* 0x000000ffff110224 */ /* 0x000fe200078e0008 */
[----:B------:R-:W-:Y:S06]  /*1170*/  BRA `(.L_x_22) ;  /* 0x0000000000147947 */ /* 0x000fec0003800000 */
.L_x_24:
[----:B------:R-:W-:Y:S01]  /*1180*/  LOP3.LUT R17, R11, 0x80000, RZ, 0xfc, !PT ;  /* 0x000800000b117812 */ /* 0x000fe200078efcff */
[----:B------:R-:W-:Y:S01]  /*1190*/  IMAD.MOV.U32 R16, RZ, RZ, R10 ;  /* 0x000000ffff107224 */ /* 0x000fe200078e000a */
[----:B------:R-:W-:Y:S06]  /*11a0*/  BRA `(.L_x_22) ;  /* 0x0000000000087947 */ /* 0x000fec0003800000 */
.L_x_23:
[----:B------:R-:W-:Y:S01]  /*11b0*/  LOP3.LUT R17, R13, 0x80000, RZ, 0xfc, !PT ;  /* 0x000800000d117812 */ /* 0x000fe200078efcff */
[----:B------:R-:W-:-:S07]  /*11c0*/  IMAD.MOV.U32 R16, RZ, RZ, R12 ;  /* 0x000000ffff107224 */ /* 0x000fce00078e000c */
.L_x_22:
[----:B------:R-:W-:Y:S05]  /*11d0*/  BSYNC.RECONVERGENT B3 ;  /* 0x0000000000037941 */ /* 0x000fea0003800200 */
.L_x_20:
[----:B------:R-:W-:Y:S02]  /*11e0*/  IMAD.MOV.U32 R8, RZ, RZ, R0 ;  /* 0x000000ffff087224 */ /* 0x000fe400078e0000 */
[----:B------:R-:W-:-:S04]  /*11f0*/  IMAD.MOV.U32 R9, RZ, RZ, 0x0 ;  /* 0x00000000ff097424 */ /* 0x000fc800078e00ff */
[----:B------:R-:W-:Y:S05]  /*1200*/  RET.REL.NODEC R8 `(_Z7catalanjPd) ;  /* 0xffffffec087c7950 */ /* 0x000fea0003c3ffff */
.L_x_25:
        /* <DEDUP_REMOVED lines=15> */
.L_x_26:


//--------------------- .nv.global.init           --------------------------
	.section	.nv.global.init,"aw",@progbits
.nv.global.init:
	.type		$str,@object
	.size		$str,(.L_0 - $str)
$str:
        /*0000*/ 	.byte	0x54, 0x68, 0x72, 0x65, 0x61, 0x64, 0x20, 0x6e, 0x75, 0x6d, 0x62, 0x65, 0x72, 0x3a, 0x20, 0x25
        /*0010*/ 	.byte	0x64, 0x0a, 0x00
.L_0:


//--------------------- .nv.shared.reserved.0     --------------------------
	.section	.nv.shared.reserved.0,"aw",@nobits
	.weak		__nv_reservedSMEM_offset_0_alias
	.size		__nv_reservedSMEM_offset_0_alias, 0, 64
	.other		__nv_reservedSMEM_offset_0_alias,@"STO_CUDA_RESERVED_SHARED STV_DEFAULT"
__nv_reservedSMEM_offset_0_alias:
	.zero		0
	.zero		64


//--------------------- .nv.constant0._Z12printThreadsi --------------------------
	.section	.nv.constant0._Z12printThreadsi,"a",@progbits
	.sectionflags	@""
	.align	4
.nv.constant0._Z12printThreadsi:
	.zero		900


//--------------------- .nv.constant0._Z7catalanjPd --------------------------
	.section	.nv.constant0._Z7catalanjPd,"a",@progbits
	.sectionflags	@""
	.align	4
.nv.constant0._Z7catalanjPd:
	.zero		912


//--------------------- SYMBOLS --------------------------

	.type		.nv.reservedSmem.offset0,@object
	.size		.nv.reservedSmem.offset0,0x4
	.type		vprintf,@function
